	.headerflags	@"EF_CUDA_TEXMODE_UNIFIED EF_CUDA_64BIT_ADDRESS EF_CUDA_ACCELERATORS EF_CUDA_SM90 EF_CUDA_VIRTUAL_SM(EF_CUDA_SM90)"
	.elftype	@"ET_EXEC"


//--------------------- .nv.info                  --------------------------
	.section	.nv.info,"",@"SHT_CUDA_INFO"
	.align	4


	//----- nvinfo : EIATTR_REGCOUNT
	.align		4
        /*0000*/ 	.byte	0x04, 0x2f
        /*0002*/ 	.short	(.L_1 - .L_0)
	.align		4
.L_0:
        /*0004*/ 	.word	index@(triton_poi_fused_leaky_relu_26)
        /*0008*/ 	.word	0x00000008


	//----- nvinfo : EIATTR_MIN_STACK_SIZE
	.align		4
.L_1:
        /*000c*/ 	.byte	0x04, 0x12
        /*000e*/ 	.short	(.L_3 - .L_2)
	.align		4
.L_2:
        /*0010*/ 	.word	index@(triton_poi_fused_leaky_relu_26)
        /*0014*/ 	.word	0x00000000


	//----- nvinfo : EIATTR_FRAME_SIZE
	.align		4
.L_3:
        /*0018*/ 	.byte	0x04, 0x11
        /*001a*/ 	.short	(.L_5 - .L_4)
	.align		4
.L_4:
        /*001c*/ 	.word	index@(triton_poi_fused_leaky_relu_26)
        /*0020*/ 	.word	0x00000000


	//----- nvinfo : EIATTR_MIN_STACK_SIZE
	.align		4
.L_5:
        /*0024*/ 	.byte	0x04, 0x12
        /*0026*/ 	.short	(.L_7 - .L_6)
	.align		4
.L_6:
        /*0028*/ 	.word	index@(triton_poi_fused_leaky_relu_26)
        /*002c*/ 	.word	0x00000000
.L_7:


//--------------------- .nv.info.triton_poi_fused_leaky_relu_26 --------------------------
	.section	.nv.info.triton_poi_fused_leaky_relu_26,"",@"SHT_CUDA_INFO"
	.sectionflags	@""
	.align	4


	//----- nvinfo : EIATTR_CUDA_API_VERSION
	.align		4
        /*0000*/ 	.byte	0x04, 0x37
        /*0002*/ 	.short	(.L_9 - .L_8)
.L_8:
        /*0004*/ 	.word	0x0000007c


	//----- nvinfo : EIATTR_KPARAM_INFO
	.align		4
.L_9:
        /*0008*/ 	.byte	0x04, 0x17
        /*000a*/ 	.short	(.L_11 - .L_10)
.L_10:
        /*000c*/ 	.word	0x00000000
        /*0010*/ 	.short	0x0001
        /*0012*/ 	.short	0x0008
        /*0014*/ 	.byte	0x00, 0xf0, 0x11, 0x00


	//----- nvinfo : EIATTR_KPARAM_INFO
	.align		4
.L_11:
        /*0018*/ 	.byte	0x04, 0x17
        /*001a*/ 	.short	(.L_13 - .L_12)
.L_12:
        /*001c*/ 	.word	0x00000000
        /*0020*/ 	.short	0x0000
        /*0022*/ 	.short	0x0000
        /*0024*/ 	.byte	0x00, 0xf4, 0x21, 0x00


	//----- nvinfo : EIATTR_SPARSE_MMA_MASK
	.align		4
.L_13:
        /*0028*/ 	.byte	0x03, 0x50
        /*002a*/ 	.short	0x0000


	//----- nvinfo : EIATTR_MAXREG_COUNT
	.align		4
        /*002c*/ 	.byte	0x03, 0x1b
        /*002e*/ 	.short	0x00ff


	//----- nvinfo : EIATTR_EXIT_INSTR_OFFSETS
	.align		4
        /*0030*/ 	.byte	0x04, 0x1c
        /*0032*/ 	.short	(.L_15 - .L_14)


	//   ....[0]....
.L_14:
        /*0034*/ 	.word	0x000000f0


	//----- nvinfo : EIATTR_REQNTID
	.align		4
.L_15:
        /*0038*/ 	.byte	0x04, 0x10
        /*003a*/ 	.short	(.L_17 - .L_16)
.L_16:
        /*003c*/ 	.word	0x00000100
        /*0040*/ 	.word	0x00000001
        /*0044*/ 	.word	0x00000001


	//----- nvinfo : EIATTR_CBANK_PARAM_SIZE
	.align		4
.L_17:
        /*0048*/ 	.byte	0x03, 0x19
        /*004a*/ 	.short	0x000c


	//----- nvinfo : EIATTR_PARAM_CBANK
	.align		4
        /*004c*/ 	.byte	0x04, 0x0a
        /*004e*/ 	.short	(.L_19 - .L_18)
	.align		4
.L_18:
        /*0050*/ 	.word	index@(.nv.constant0.triton_poi_fused_leaky_relu_26)
        /*0054*/ 	.short	0x0210
        /*0056*/ 	.short	0x000c


	//----- nvinfo : EIATTR_SW_WAR
	.align		4
.L_19:
        /*0058*/ 	.byte	0x04, 0x36
        /*005a*/ 	.short	(.L_21 - .L_20)
.L_20:
        /*005c*/ 	.word	0x00000008
.L_21:


//--------------------- .nv.callgraph             --------------------------
	.section	.nv.callgraph,"",@"SHT_CUDA_CALLGRAPH"
	.align	4
	.sectionentsize	8
	.align		4
        /*0000*/ 	.word	0x00000000
	.align		4
        /*0004*/ 	.word	0xffffffff
	.align		4
        /*0008*/ 	.word	0x00000000
	.align		4
        /*000c*/ 	.word	0xfffffffe
	.align		4
        /*0010*/ 	.word	0x00000000
	.align		4
        /*0014*/ 	.word	0xfffffffd
	.align		4
        /*0018*/ 	.word	0x00000000
	.align		4
        /*001c*/ 	.word	0xfffffffc


//--------------------- .text.triton_poi_fused_leaky_relu_26 --------------------------
	.section	.text.triton_poi_fused_leaky_relu_26,"ax",@progbits
	.align	128
        .global         triton_poi_fused_leaky_relu_26
        .type           triton_poi_fused_leaky_relu_26,@function
        .size           triton_poi_fused_leaky_relu_26,(.L_x_1 - triton_poi_fused_leaky_relu_26)
        .other          triton_poi_fused_leaky_relu_26,@"STO_CUDA_ENTRY STV_DEFAULT"
triton_poi_fused_leaky_relu_26:
.text.triton_poi_fused_leaky_relu_26:
[----:B------:R-:W-:Y:S01]  /*0000*/  LDC R1, c[0x0][0x28] ;  /* 0x00000a00ff017b82 */ /* 0x000fe20000000800 */
[----:B------:R-:W1:Y:S07]  /*0010*/  S2R R0, SR_TID.X ;  /* 0x0000000000007919 */ /* 0x000e6e0000002100 */
[----:B------:R-:W2:Y:S01]  /*0020*/  LDC.64 R2, c[0x0][0x210] ;  /* 0x00008400ff027b82 */ /* 0x000ea20000000a00 */
[----:B------:R-:W-:Y:S01]  /*0030*/  ULDC.64 UR4, c[0x0][0x208] ;  /* 0x0000820000047ab9 */ /* 0x000fe20000000a00 */
[----:B------:R-:W3:Y:S01]  /*0040*/  S2R R5, SR_CTAID.X ;  /* 0x0000000000057919 */ /* 0x000ee20000002500 */
[----:B-1----:R-:W-:-:S04]  /*0050*/  SHF.L.U32 R0, R0, 0x1, RZ ;  /* 0x0000000100007819 */ /* 0x002fc800000006ff */
[----:B------:R-:W-:-:S04]  /*0060*/  LOP3.LUT R0, R0, 0x1fe, RZ, 0xc0, !PT ;  /* 0x000001fe00007812 */ /* 0x000fc800078ec0ff */
[----:B---3--:R-:W-:-:S05]  /*0070*/  LEA R5, R5, R0, 0x9 ;  /* 0x0000000005057211 */ /* 0x008fca00078e48ff */
[----:B--2---:R-:W-:-:S05]  /*0080*/  IMAD.WIDE R2, R5, 0x4, R2 ;  /* 0x0000000405027825 */ /* 0x004fca00078e0202 */
[----:B------:R-:W2:Y:S02]  /*0090*/  LDG.E.64 R4, desc[UR4][R2.64] ;  /* 0x0000000402047981 */ /* 0x000ea4000c1e1b00 */
[----:B--2---:R-:W-:Y:S02]  /*00a0*/  FSETP.GT.AND P0, PT, R4, RZ, PT ;  /* 0x000000ff0400720b */ /* 0x004fe40003f04000 */
[----:B------:R-:W-:-:S11]  /*00b0*/  FSETP.GT.AND P1, PT, R5, RZ, PT ;  /* 0x000000ff0500720b */ /* 0x000fd60003f24000 */
[----:B------:R-:W-:Y:S02]  /*00c0*/  @!P0 FMUL R4, R4, 0.20000000298023223877 ;  /* 0x3e4ccccd04048820 */ /* 0x000fe40000400000 */
[----:B------:R-:W-:-:S05]  /*00d0*/  @!P1 FMUL R5, R5, 0.20000000298023223877 ;  /* 0x3e4ccccd05059820 */ /* 0x000fca0000400000 */
[----:B------:R-:W-:Y:S01]  /*00e0*/  STG.E.64 desc[UR4][R2.64], R4 ;  /* 0x0000000402007986 */ /* 0x000fe2000c101b04 */
[----:B------:R-:W-:Y:S05]  /*00f0*/  EXIT ;  /* 0x000000000000794d */ /* 0x000fea0003800000 */
.L_x_0:
[----:B------:R-:W-:-:S00]  /*0100*/  BRA `(.L_x_0) ;  /* 0xfffffffc00fc7947 */ /* 0x000fc0000383ffff */
[----:B------:R-:W-:-:S00]  /*0110*/  NOP ;  /* 0x0000000000007918 */ /* 0x000fc00000000000 */
        /* <DEDUP_REMOVED lines=14> */
.L_x_1:


//--------------------- .nv.constant0.triton_poi_fused_leaky_relu_26 --------------------------
	.section	.nv.constant0.triton_poi_fused_leaky_relu_26,"a",@progbits
	.sectionflags	@""
	.align	4
.nv.constant0.triton_poi_fused_leaky_relu_26:
	.zero		540
